	.headerflags	@"EF_CUDA_TEXMODE_UNIFIED EF_CUDA_64BIT_ADDRESS EF_CUDA_ACCELERATORS EF_CUDA_SM90 EF_CUDA_VIRTUAL_SM(EF_CUDA_SM90)"
	.elftype	@"ET_EXEC"


//--------------------- .nv.info                  --------------------------
	.section	.nv.info,"",@"SHT_CUDA_INFO"
	.align	4


	//----- nvinfo : EIATTR_REGCOUNT
	.align		4
        /*0000*/ 	.byte	0x04, 0x2f
        /*0002*/ 	.short	(.L_3 - .L_2)
	.align		4
.L_2:
        /*0004*/ 	.word	index@(triton_poi_fused__native_batch_norm_legit_no_training_cat_relu_25)
        /*0008*/ 	.word	0x0000001a


	//----- nvinfo : EIATTR_MIN_STACK_SIZE
	.align		4
.L_3:
        /*000c*/ 	.byte	0x04, 0x12
        /*000e*/ 	.short	(.L_5 - .L_4)
	.align		4
.L_4:
        /*0010*/ 	.word	index@(triton_poi_fused__native_batch_norm_legit_no_training_cat_relu_25)
        /*0014*/ 	.word	0x00000000


	//----- nvinfo : EIATTR_FRAME_SIZE
	.align		4
.L_5:
        /*0018*/ 	.byte	0x04, 0x11
        /*001a*/ 	.short	(.L_7 - .L_6)
	.align		4
.L_6:
        /*001c*/ 	.word	index@(triton_poi_fused__native_batch_norm_legit_no_training_cat_relu_25)
        /*0020*/ 	.word	0x00000000


	//----- nvinfo : EIATTR_MIN_STACK_SIZE
	.align		4
.L_7:
        /*0024*/ 	.byte	0x04, 0x12
        /*0026*/ 	.short	(.L_9 - .L_8)
	.align		4
.L_8:
        /*0028*/ 	.word	index@(triton_poi_fused__native_batch_norm_legit_no_training_cat_relu_25)
        /*002c*/ 	.word	0x00000000
.L_9:


//--------------------- .nv.info.triton_poi_fused__native_batch_norm_legit_no_training_cat_relu_25 --------------------------
	.section	.nv.info.triton_poi_fused__native_batch_norm_legit_no_training_cat_relu_25,"",@"SHT_CUDA_INFO"
	.sectionflags	@""
	.align	4


	//----- nvinfo : EIATTR_CUDA_API_VERSION
	.align		4
        /*0000*/ 	.byte	0x04, 0x37
        /*0002*/ 	.short	(.L_11 - .L_10)
.L_10:
        /*0004*/ 	.word	0x0000007c


	//----- nvinfo : EIATTR_KPARAM_INFO
	.align		4
.L_11:
        /*0008*/ 	.byte	0x04, 0x17
        /*000a*/ 	.short	(.L_13 - .L_12)
.L_12:
        /*000c*/ 	.word	0x00000000
        /*0010*/ 	.short	0x0008
        /*0012*/ 	.short	0x0040
        /*0014*/ 	.byte	0x00, 0xf0, 0x11, 0x00


	//----- nvinfo : EIATTR_KPARAM_INFO
	.align		4
.L_13:
        /*0018*/ 	.byte	0x04, 0x17
        /*001a*/ 	.short	(.L_15 - .L_14)
.L_14:
        /*001c*/ 	.word	0x00000000
        /*0020*/ 	.short	0x0007
        /*0022*/ 	.short	0x0038
        /*0024*/ 	.byte	0x00, 0xf4, 0x21, 0x00


	//----- nvinfo : EIATTR_KPARAM_INFO
	.align		4
.L_15:
        /*0028*/ 	.byte	0x04, 0x17
        /*002a*/ 	.short	(.L_17 - .L_16)
.L_16:
        /*002c*/ 	.word	0x00000000
        /*0030*/ 	.short	0x0006
        /*0032*/ 	.short	0x0030
        /*0034*/ 	.byte	0x00, 0xf4, 0x21, 0x00


	//----- nvinfo : EIATTR_KPARAM_INFO
	.align		4
.L_17:
        /*0038*/ 	.byte	0x04, 0x17
        /*003a*/ 	.short	(.L_19 - .L_18)
.L_18:
        /*003c*/ 	.word	0x00000000
        /*0040*/ 	.short	0x0005
        /*0042*/ 	.short	0x0028
        /*0044*/ 	.byte	0x00, 0xf4, 0x21, 0x00


	//----- nvinfo : EIATTR_KPARAM_INFO
	.align		4
.L_19:
        /*0048*/ 	.byte	0x04, 0x17
        /*004a*/ 	.short	(.L_21 - .L_20)
.L_20:
        /*004c*/ 	.word	0x00000000
        /*0050*/ 	.short	0x0004
        /*0052*/ 	.short	0x0020
        /*0054*/ 	.byte	0x00, 0xf4, 0x21, 0x00


	//----- nvinfo : EIATTR_KPARAM_INFO
	.align		4
.L_21:
        /*0058*/ 	.byte	0x04, 0x17
        /*005a*/ 	.short	(.L_23 - .L_22)
.L_22:
        /*005c*/ 	.word	0x00000000
        /*0060*/ 	.short	0x0003
        /*0062*/ 	.short	0x0018
        /*0064*/ 	.byte	0x00, 0xf4, 0x21, 0x00


	//----- nvinfo : EIATTR_KPARAM_INFO
	.align		4
.L_23:
        /*0068*/ 	.byte	0x04, 0x17
        /*006a*/ 	.short	(.L_25 - .L_24)
.L_24:
        /*006c*/ 	.word	0x00000000
        /*0070*/ 	.short	0x0002
        /*0072*/ 	.short	0x0010
        /*0074*/ 	.byte	0x00, 0xf4, 0x21, 0x00


	//----- nvinfo : EIATTR_KPARAM_INFO
	.align		4
.L_25:
        /*0078*/ 	.byte	0x04, 0x17
        /*007a*/ 	.short	(.L_27 - .L_26)
.L_26:
        /*007c*/ 	.word	0x00000000
        /*0080*/ 	.short	0x0001
        /*0082*/ 	.short	0x0008
        /*0084*/ 	.byte	0x00, 0xf4, 0x21, 0x00


	//----- nvinfo : EIATTR_KPARAM_INFO
	.align		4
.L_27:
        /*0088*/ 	.byte	0x04, 0x17
        /*008a*/ 	.short	(.L_29 - .L_28)
.L_28:
        /*008c*/ 	.word	0x00000000
        /*0090*/ 	.short	0x0000
        /*0092*/ 	.short	0x0000
        /*0094*/ 	.byte	0x00, 0xf4, 0x21, 0x00


	//----- nvinfo : EIATTR_SPARSE_MMA_MASK
	.align		4
.L_29:
        /*0098*/ 	.byte	0x03, 0x50
        /*009a*/ 	.short	0x0000


	//----- nvinfo : EIATTR_MAXREG_COUNT
	.align		4
        /*009c*/ 	.byte	0x03, 0x1b
        /*009e*/ 	.short	0x00ff


	//----- nvinfo : EIATTR_EXIT_INSTR_OFFSETS
	.align		4
        /*00a0*/ 	.byte	0x04, 0x1c
        /*00a2*/ 	.short	(.L_31 - .L_30)


	//   ....[0]....
.L_30:
        /*00a4*/ 	.word	0x00000690


	//   ....[1]....
        /*00a8*/ 	.word	0x000006b0


	//----- nvinfo : EIATTR_REQNTID
	.align		4
.L_31:
        /*00ac*/ 	.byte	0x04, 0x10
        /*00ae*/ 	.short	(.L_33 - .L_32)
.L_32:
        /*00b0*/ 	.word	0x00000080
        /*00b4*/ 	.word	0x00000001
        /*00b8*/ 	.word	0x00000001


	//----- nvinfo : EIATTR_CBANK_PARAM_SIZE
	.align		4
.L_33:
        /*00bc*/ 	.byte	0x03, 0x19
        /*00be*/ 	.short	0x0044


	//----- nvinfo : EIATTR_PARAM_CBANK
	.align		4
        /*00c0*/ 	.byte	0x04, 0x0a
        /*00c2*/ 	.short	(.L_35 - .L_34)
	.align		4
.L_34:
        /*00c4*/ 	.word	index@(.nv.constant0.triton_poi_fused__native_batch_norm_legit_no_training_cat_relu_25)
        /*00c8*/ 	.short	0x0210
        /*00ca*/ 	.short	0x0044


	//----- nvinfo : EIATTR_SW_WAR
	.align		4
.L_35:
        /*00cc*/ 	.byte	0x04, 0x36
        /*00ce*/ 	.short	(.L_37 - .L_36)
.L_36:
        /*00d0*/ 	.word	0x00000008
.L_37:


//--------------------- .nv.callgraph             --------------------------
	.section	.nv.callgraph,"",@"SHT_CUDA_CALLGRAPH"
	.align	4
	.sectionentsize	8
	.align		4
        /*0000*/ 	.word	0x00000000
	.align		4
        /*0004*/ 	.word	0xffffffff
	.align		4
        /*0008*/ 	.word	0x00000000
	.align		4
        /*000c*/ 	.word	0xfffffffe
	.align		4
        /*0010*/ 	.word	0x00000000
	.align		4
        /*0014*/ 	.word	0xfffffffd
	.align		4
        /*0018*/ 	.word	0x00000000
	.align		4
        /*001c*/ 	.word	0xfffffffc


//--------------------- .nv.constant4             --------------------------
	.section	.nv.constant4,"a",@progbits
	.align	8
	.align		8
.nv.constant4:
        /*0000*/ 	.dword	_$_str
	.align		8
        /*0008*/ 	.dword	_$_str_$_2


//--------------------- .text.triton_poi_fused__native_batch_norm_legit_no_training_cat_relu_25 --------------------------
	.section	.text.triton_poi_fused__native_batch_norm_legit_no_training_cat_relu_25,"ax",@progbits
	.align	128
        .global         triton_poi_fused__native_batch_norm_legit_no_training_cat_relu_25
        .type           triton_poi_fused__native_batch_norm_legit_no_training_cat_relu_25,@function
        .size           triton_poi_fused__native_batch_norm_legit_no_training_cat_relu_25,(.L_x_1 - triton_poi_fused__native_batch_norm_legit_no_training_cat_relu_25)
        .other          triton_poi_fused__native_batch_norm_legit_no_training_cat_relu_25,@"STO_CUDA_ENTRY STV_DEFAULT"
triton_poi_fused__native_batch_norm_legit_no_training_cat_relu_25:
.text.triton_poi_fused__native_batch_norm_legit_no_training_cat_relu_25:
[----:B------:R-:W0:Y:S01]  /*0000*/  LDC R1, c[0x0][0x28] ;  /* 0x00000a00ff017b82 */ /* 0x000e220000000800 */
[----:B------:R-:W1:Y:S07]  /*0010*/  S2R R0, SR_TID.X ;  /* 0x0000000000007919 */ /* 0x000e6e0000002100 */
[----:B------:R-:W2:Y:S01]  /*0020*/  LDC.64 R6, c[0x0][0x228] ;  /* 0x00008a00ff067b82 */ /* 0x000ea20000000a00 */
[----:B------:R-:W-:Y:S01]  /*0030*/  IMAD.MOV.U32 R4, RZ, RZ, RZ ;  /* 0x000000ffff047224 */ /* 0x000fe200078e00ff */
[----:B------:R-:W-:Y:S01]  /*0040*/  ULDC.64 UR4, c[0x0][0x208] ;  /* 0x0000820000047ab9 */ /* 0x000fe20000000a00 */
[----:B------:R-:W3:Y:S01]  /*0050*/  S2R R3, SR_CTAID.X ;  /* 0x0000000000037919 */ /* 0x000ee20000002500 */
[----:B------:R-:W-:Y:S01]  /*0060*/  IMAD.MOV.U32 R8, RZ, RZ, RZ ;  /* 0x000000ffff087224 */ /* 0x000fe200078e00ff */
[----:B------:R-:W-:-:S03]  /*0070*/  ULDC.64 UR6, c[0x0][0x218] ;  /* 0x0000860000067ab9 */ /* 0x000fc60000000a00 */
[----:B------:R-:W4:Y:S01]  /*0080*/  LDC.64 R16, c[0x0][0x220] ;  /* 0x00008800ff107b82 */ /* 0x000f220000000a00 */
[----:B-1----:R-:W-:-:S05]  /*0090*/  IMAD.SHL.U32 R0, R0, 0x2, RZ ;  /* 0x0000000200007824 */ /* 0x002fca00078e00ff */
[----:B------:R-:W-:-:S05]  /*00a0*/  LOP3.LUT R0, R0, 0xfe, RZ, 0xc0, !PT ;  /* 0x000000fe00007812 */ /* 0x000fca00078ec0ff */
[----:B---3--:R-:W-:-:S05]  /*00b0*/  IMAD R3, R3, 0x100, R0 ;  /* 0x0000010003037824 */ /* 0x008fca00078e0200 */
[----:B------:R-:W-:Y:S02]  /*00c0*/  SHF.R.S32.HI R2, RZ, 0x1f, R3 ;  /* 0x0000001fff027819 */ /* 0x000fe40000011403 */
[----:B------:R-:W-:Y:S02]  /*00d0*/  ISETP.GE.AND P0, PT, R3, 0x5c00, PT ;  /* 0x00005c000300780c */ /* 0x000fe40003f06270 */
[----:B------:R-:W-:-:S04]  /*00e0*/  LEA.HI R9, R2, R3, RZ, 0x6 ;  /* 0x0000000302097211 */ /* 0x000fc800078f30ff */
[----:B------:R-:W-:-:S05]  /*00f0*/  SHF.R.S32.HI R5, RZ, 0x6, R9 ;  /* 0x00000006ff057819 */ /* 0x000fca0000011409 */
[----:B------:R-:W-:-:S05]  /*0100*/  IMAD.HI R0, R5, -0x4de9bd37, R4 ;  /* 0xb21642c905007827 */ /* 0x000fca00078e0204 */
[----:B------:R-:W-:-:S04]  /*0110*/  SHF.R.U32.HI R11, RZ, 0x1f, R0 ;  /* 0x0000001fff0b7819 */ /* 0x000fc80000011600 */
[----:B------:R-:W-:Y:S01]  /*0120*/  LEA.HI.SX32 R11, R0, R11, 0x1a ;  /* 0x0000000b000b7211 */ /* 0x000fe200078fd2ff */
[----:B------:R-:W-:-:S04]  /*0130*/  IMAD.MOV.U32 R0, RZ, RZ, RZ ;  /* 0x000000ffff007224 */ /* 0x000fc800078e00ff */
[----:B------:R-:W-:-:S04]  /*0140*/  IMAD R15, R11, -0x5c, R5 ;  /* 0xffffffa40b0f7824 */ /* 0x000fc800078e0205 */
[----:B--2---:R-:W-:-:S05]  /*0150*/  IMAD.WIDE R6, R15, 0x4, R6 ;  /* 0x000000040f067825 */ /* 0x004fca00078e0206 */
[----:B------:R-:W2:Y:S01]  /*0160*/  @!P0 LDG.E.EL R0, desc[UR4][R6.64] ;  /* 0x0000000406008981 */ /* 0x000ea2000c2e1900 */
[----:B------:R-:W-:-:S03]  /*0170*/  IMAD.MOV.U32 R2, RZ, RZ, RZ ;  /* 0x000000ffff027224 */ /* 0x000fc600078e00ff */
[----:B------:R1:W3:Y:S01]  /*0180*/  @!P0 LDG.E.EL R8, desc[UR4][R6.64] ;  /* 0x0000000406088981 */ /* 0x0002e2000c2e1900 */
[----:B------:R-:W-:-:S05]  /*0190*/  IMAD.HI R2, R3, -0x4de9bd37, R2 ;  /* 0xb21642c903027827 */ /* 0x000fca00078e0202 */
[----:B------:R-:W-:Y:S02]  /*01a0*/  SHF.R.U32.HI R5, RZ, 0x1f, R2 ;  /* 0x0000001fff057819 */ /* 0x000fe40000011602 */
[----:B------:R-:W-:Y:S02]  /*01b0*/  LOP3.LUT R9, R9, 0xffffffc0, RZ, 0xc0, !PT ;  /* 0xffffffc009097812 */ /* 0x000fe400078ec0ff */
[----:B------:R-:W-:Y:S02]  /*01c0*/  LEA.HI.SX32 R2, R2, R5, 0x14 ;  /* 0x0000000502027211 */ /* 0x000fe400078fa2ff */
[----:B------:R-:W5:Y:S01]  /*01d0*/  LDC.64 R4, c[0x0][0x210] ;  /* 0x00008400ff047b82 */ /* 0x000f620000000a00 */
[----:B------:R-:W-:Y:S01]  /*01e0*/  IADD3 R9, R3, -R9, RZ ;  /* 0x8000000903097210 */ /* 0x000fe20007ffe0ff */
[----:B------:R-:W-:Y:S02]  /*01f0*/  IMAD.SHL.U32 R10, R15, 0x40, RZ ;  /* 0x000000400f0a7824 */ /* 0x000fe400078e00ff */
[----:B------:R-:W-:Y:S01]  /*0200*/  IMAD.SHL.U32 R11, R2, 0x400, RZ ;  /* 0x00000400020b7824 */ /* 0x000fe200078e00ff */
[----:B------:R-:W-:-:S04]  /*0210*/  SHF.R.S32.HI R12, RZ, 0x1f, R9 ;  /* 0x0000001fff0c7819 */ /* 0x000fc80000011409 */
[--C-:B------:R-:W-:Y:S02]  /*0220*/  IADD3 R9, P1, P2, R10, R9, R11.reuse ;  /* 0x000000090a097210 */ /* 0x100fe40007a3e00b */
[----:B------:R-:W-:Y:S02]  /*0230*/  SHF.R.S32.HI R11, RZ, 0x1f, R11 ;  /* 0x0000001fff0b7819 */ /* 0x000fe4000001140b */
[----:B------:R-:W-:Y:S01]  /*0240*/  SHF.R.S32.HI R10, RZ, 0x1f, R10 ;  /* 0x0000001fff0a7819 */ /* 0x000fe2000001140a */
[----:B-1----:R-:W-:-:S03]  /*0250*/  IMAD R7, R2, -0x1700, R3 ;  /* 0xffffe90002077824 */ /* 0x002fc600078e0203 */
[----:B------:R-:W-:Y:S02]  /*0260*/  IADD3.X R6, R10, R12, R11, P1, P2 ;  /* 0x0000000c0a067210 */ /* 0x000fe40000fe440b */
[----:B------:R-:W1:Y:S01]  /*0270*/  LDC.64 R12, c[0x0][0x230] ;  /* 0x00008c00ff0c7b82 */ /* 0x000e620000000a00 */
[C---:B------:R-:W-:Y:S01]  /*0280*/  ISETP.GE.AND P2, PT, R15.reuse, 0x4c, PT ;  /* 0x0000004c0f00780c */ /* 0x040fe20003f46270 */
[----:B------:R-:W-:Y:S01]  /*0290*/  IMAD R7, R2, 0x1300, R7 ;  /* 0x0000130002077824 */ /* 0x000fe200078e0207 */
[----:B------:R-:W-:-:S05]  /*02a0*/  ISETP.GT.AND P1, PT, R15, 0x4b, !P0 ;  /* 0x0000004b0f00780c */ /* 0x000fca0004724270 */
[----:B------:R-:W1:Y:S01]  /*02b0*/  LDC.64 R10, c[0x0][0x238] ;  /* 0x00008e00ff0a7b82 */ /* 0x000e620000000a00 */
[----:B------:R-:W-:Y:S02]  /*02c0*/  ISETP.LT.AND P4, PT, R3, 0x5c00, !P2 ;  /* 0x00005c000300780c */ /* 0x000fe40005781270 */
[----:B------:R-:W-:Y:S01]  /*02d0*/  LEA R18, P3, R9, UR6, 0x2 ;  /* 0x0000000609127c11 */ /* 0x000fe2000f8610ff */
[----:B-----5:R-:W-:Y:S01]  /*02e0*/  IMAD.WIDE R22, R7, 0x4, R4 ;  /* 0x0000000407167825 */ /* 0x020fe200078e0204 */
[----:B------:R-:W-:Y:S02]  /*02f0*/  CS2R R4, SRZ ;  /* 0x0000000000047805 */ /* 0x000fe4000001ff00 */
[----:B------:R-:W-:Y:S02]  /*0300*/  LEA.HI.X R19, R9, UR7, R6, 0x2, P3 ;  /* 0x0000000709137c11 */ /* 0x000fe400098f1406 */
[----:B------:R-:W-:Y:S01]  /*0310*/  CS2R R6, SRZ ;  /* 0x0000000000067805 */ /* 0x000fe2000001ff00 */
[----:B------:R-:W-:Y:S01]  /*0320*/  HFMA2.MMA R2, -RZ, RZ, 0, 0 ;  /* 0x00000000ff027435 */ /* 0x000fe200000001ff */
[----:B------:R-:W-:Y:S01]  /*0330*/  IMAD.MOV.U32 R9, RZ, RZ, RZ ;  /* 0x000000ffff097224 */ /* 0x000fe200078e00ff */
[----:B------:R-:W5:Y:S01]  /*0340*/  @P1 LDG.E.64 R4, desc[UR4][R18.64+-0x4c00] ;  /* 0xffb4000412041981 */ /* 0x000f62000c1e1b00 */
[----:B----4-:R-:W-:-:S03]  /*0350*/  IMAD.WIDE R16, R15, 0x4, R16 ;  /* 0x000000040f107825 */ /* 0x010fc600078e0210 */
[----:B------:R4:W5:Y:S01]  /*0360*/  @P4 LDG.E.64 R6, desc[UR4][R22.64] ;  /* 0x0000000416064981 */ /* 0x000962000c1e1b00 */
[----:B-1----:R-:W-:-:S03]  /*0370*/  IMAD.WIDE R12, R15, 0x4, R12 ;  /* 0x000000040f0c7825 */ /* 0x002fc600078e020c */
[----:B------:R-:W5:Y:S04]  /*0380*/  @!P0 LDG.E.EL R9, desc[UR4][R16.64] ;  /* 0x0000000410098981 */ /* 0x000f68000c2e1900 */
[----:B------:R1:W5:Y:S01]  /*0390*/  @!P0 LDG.E.EL R2, desc[UR4][R16.64] ;  /* 0x0000000410028981 */ /* 0x000362000c2e1900 */
[----:B0-----:R-:W-:Y:S01]  /*03a0*/  IMAD.WIDE R20, R15, 0x4, R10 ;  /* 0x000000040f147825 */ /* 0x001fe200078e020a */
[----:B------:R-:W-:Y:S02]  /*03b0*/  CS2R R14, SRZ ;  /* 0x00000000000e7805 */ /* 0x000fe4000001ff00 */
[----:B------:R-:W-:-:S04]  /*03c0*/  CS2R R10, SRZ ;  /* 0x00000000000a7805 */ /* 0x000fc8000001ff00 */
[----:B------:R-:W5:Y:S01]  /*03d0*/  @!P0 LDG.E.EL R14, desc[UR4][R12.64] ;  /* 0x000000040c0e8981 */ /* 0x000f62000c2e1900 */
[----:B----4-:R-:W-:Y:S01]  /*03e0*/  IMAD.MOV.U32 R22, RZ, RZ, 0x3e800000 ;  /* 0x3e800000ff167424 */ /* 0x010fe200078e00ff */
[----:B-1----:R-:W0:Y:S02]  /*03f0*/  LDC.64 R16, c[0x0][0x240] ;  /* 0x00009000ff107b82 */ /* 0x002e240000000a00 */
[----:B------:R1:W4:Y:S04]  /*0400*/  @!P0 LDG.E.EL R15, desc[UR4][R12.64] ;  /* 0x000000040c0f8981 */ /* 0x000328000c2e1900 */
[----:B------:R-:W4:Y:S04]  /*0410*/  @!P0 LDG.E.EL R11, desc[UR4][R20.64] ;  /* 0x00000004140b8981 */ /* 0x000f28000c2e1900 */
[----:B------:R-:W4:Y:S01]  /*0420*/  @!P0 LDG.E.EL R10, desc[UR4][R20.64] ;  /* 0x00000004140a8981 */ /* 0x000f22000c2e1900 */
[----:B-1----:R-:W1:Y:S01]  /*0430*/  LDC.64 R12, c[0x0][0x248] ;  /* 0x00009200ff0c7b82 */ /* 0x002e620000000a00 */
[----:B0-----:R-:W-:-:S04]  /*0440*/  IMAD.WIDE R16, R3, 0x4, R16 ;  /* 0x0000000403107825 */ /* 0x001fc800078e0210 */
[----:B-1----:R-:W-:-:S04]  /*0450*/  IMAD.WIDE R12, R3, 0x4, R12 ;  /* 0x00000004030c7825 */ /* 0x002fc800078e020c */
[----:B--2---:R-:W-:-:S04]  /*0460*/  FADD R0, R0, 9.9999997473787516356e-06 ;  /* 0x3727c5ac00007421 */ /* 0x004fc80000000000 */
[----:B------:R-:W0:Y:S01]  /*0470*/  MUFU.SQRT R18, R0 ;  /* 0x0000000000127308 */ /* 0x000e220000002000 */
[----:B---3--:R-:W-:-:S07]  /*0480*/  FADD R8, R8, 9.9999997473787516356e-06 ;  /* 0x3727c5ac08087421 */ /* 0x008fce0000000000 */
[----:B------:R-:W1:Y:S01]  /*0490*/  MUFU.SQRT R19, R8 ;  /* 0x0000000800137308 */ /* 0x000e620000002000 */
[C---:B0-----:R-:W-:Y:S02]  /*04a0*/  FSETP.GT.AND P6, PT, R18.reuse, 8.50705917302346158658e+37, PT ;  /* 0x7e8000001200780b */ /* 0x041fe40003fc4000 */
[----:B------:R-:W-:Y:S02]  /*04b0*/  FSETP.GEU.AND P3, PT, R18, 1.175494350822287508e-38, PT ;  /* 0x008000001200780b */ /* 0x000fe40003f6e000 */
[----:B------:R-:W-:Y:S02]  /*04c0*/  FSEL R23, R22, 1, P6 ;  /* 0x3f80000016177808 */ /* 0x000fe40003000000 */
[----:B-1----:R-:W-:-:S07]  /*04d0*/  FSETP.GT.AND P5, PT, R19, 8.50705917302346158658e+37, PT ;  /* 0x7e8000001300780b */ /* 0x002fce0003fa4000 */
[----:B------:R-:W-:Y:S01]  /*04e0*/  @P6 FMUL R18, R18, 0.25 ;  /* 0x3e80000012126820 */ /* 0x000fe20000400000 */
[----:B------:R-:W-:-:S03]  /*04f0*/  FSETP.GEU.AND P6, PT, R19, 1.175494350822287508e-38, PT ;  /* 0x008000001300780b */ /* 0x000fc60003fce000 */
[----:B------:R-:W-:Y:S02]  /*0500*/  @!P3 FMUL R18, R18, 16777216 ;  /* 0x4b8000001212b820 */ /* 0x000fe40000400000 */
[----:B------:R-:W-:-:S08]  /*0510*/  @P5 FMUL R19, R19, 0.25 ;  /* 0x3e80000013135820 */ /* 0x000fd00000400000 */
[----:B------:R-:W-:Y:S01]  /*0520*/  @!P6 FMUL R19, R19, 16777216 ;  /* 0x4b8000001313e820 */ /* 0x000fe20000400000 */
[----:B------:R-:W0:Y:S01]  /*0530*/  MUFU.RCP R18, R18 ;  /* 0x0000001200127308 */ /* 0x000e220000001000 */
[----:B------:R-:W-:-:S07]  /*0540*/  FSEL R0, R22, 1, P5 ;  /* 0x3f80000016007808 */ /* 0x000fce0002800000 */
[----:B------:R-:W1:Y:S01]  /*0550*/  MUFU.RCP R19, R19 ;  /* 0x0000001300137308 */ /* 0x000e620000001000 */
[----:B------:R-:W-:Y:S01]  /*0560*/  @!P3 FMUL R23, R23, 16777216 ;  /* 0x4b8000001717b820 */ /* 0x000fe20000400000 */
[----:B------:R-:W-:Y:S01]  /*0570*/  @!P6 FMUL R0, R0, 16777216 ;  /* 0x4b8000000000e820 */ /* 0x000fe20000400000 */
[----:B-----5:R-:W-:Y:S02]  /*0580*/  SEL R6, R6, RZ, P4 ;  /* 0x000000ff06067207 */ /* 0x020fe40002000000 */
[----:B------:R-:W-:Y:S02]  /*0590*/  SEL R7, R7, RZ, P4 ;  /* 0x000000ff07077207 */ /* 0x000fe40002000000 */
[----:B------:R-:W-:Y:S02]  /*05a0*/  @P2 SEL R6, R4, RZ, P1 ;  /* 0x000000ff04062207 */ /* 0x000fe40000800000 */
[----:B------:R-:W-:Y:S01]  /*05b0*/  @P2 SEL R7, R5, RZ, P1 ;  /* 0x000000ff05072207 */ /* 0x000fe20000800000 */
[----:B0-----:R-:W-:-:S02]  /*05c0*/  FMUL R18, R18, R23 ;  /* 0x0000001712127220 */ /* 0x001fc40000400000 */
[----:B------:R-:W-:Y:S01]  /*05d0*/  FADD R9, R6, -R9 ;  /* 0x8000000906097221 */ /* 0x000fe20000000000 */
[----:B-1----:R-:W-:Y:S01]  /*05e0*/  FMUL R19, R19, R0 ;  /* 0x0000000013137220 */ /* 0x002fe20000400000 */
[----:B------:R-:W-:Y:S02]  /*05f0*/  FADD R2, R7, -R2 ;  /* 0x8000000207027221 */ /* 0x000fe40000000000 */
[----:B------:R-:W-:Y:S02]  /*0600*/  FMUL R18, R9, R18 ;  /* 0x0000001209127220 */ /* 0x000fe40000400000 */
[----:B------:R-:W-:Y:S01]  /*0610*/  FMUL R19, R2, R19 ;  /* 0x0000001302137220 */ /* 0x000fe20000400000 */
[----:B------:R0:W-:Y:S01]  /*0620*/  @!P0 STG.E.64 desc[UR4][R16.64], R6 ;  /* 0x0000000610008986 */ /* 0x0001e2000c101b04 */
[----:B----4-:R-:W-:Y:S02]  /*0630*/  FFMA R11, R18, R14, R11 ;  /* 0x0000000e120b7223 */ /* 0x010fe4000000000b */
[----:B------:R-:W-:-:S03]  /*0640*/  FFMA R10, R19, R15, R10 ;  /* 0x0000000f130a7223 */ /* 0x000fc6000000000a */
[C---:B------:R-:W-:Y:S02]  /*0650*/  FSETP.GEU.AND P1, PT, R11.reuse, RZ, PT ;  /* 0x000000ff0b00720b */ /* 0x040fe40003f2e000 */
[C---:B------:R-:W-:Y:S02]  /*0660*/  FSETP.GEU.AND P2, PT, R10.reuse, RZ, PT ;  /* 0x000000ff0a00720b */ /* 0x040fe40003f4e000 */
[----:B------:R-:W-:Y:S02]  /*0670*/  FSEL R2, R11, RZ, P1 ;  /* 0x000000ff0b027208 */ /* 0x000fe40000800000 */
[----:B------:R-:W-:Y:S01]  /*0680*/  FSEL R3, R10, RZ, P2 ;  /* 0x000000ff0a037208 */ /* 0x000fe20001000000 */
[----:B0-----:R-:W-:Y:S08]  /*0690*/  @P0 EXIT ;  /* 0x000000000000094d */ /* 0x001ff00003800000 */
[----:B------:R-:W-:Y:S01]  /*06a0*/  STG.E.64 desc[UR4][R12.64], R2 ;  /* 0x000000020c007986 */ /* 0x000fe2000c101b04 */
[----:B------:R-:W-:Y:S05]  /*06b0*/  EXIT ;  /* 0x000000000000794d */ /* 0x000fea0003800000 */
.L_x_0:
[----:B------:R-:W-:-:S00]  /*06c0*/  BRA `(.L_x_0) ;  /* 0xfffffffc00fc7947 */ /* 0x000fc0000383ffff */
[----:B------:R-:W-:-:S00]  /*06d0*/  NOP ;  /* 0x0000000000007918 */ /* 0x000fc00000000000 */
        /* <DEDUP_REMOVED lines=10> */
.L_x_1:


//--------------------- .nv.global.init           --------------------------
	.section	.nv.global.init,"aw",@progbits
.nv.global.init:
	.type		_$_str,@object
	.size		_$_str,(_$_str_$_2 - _$_str)
_$_str:
        /*0000*/ 	.byte	0x5f, 0x5f, 0x43, 0x55, 0x44, 0x41, 0x5f, 0x46, 0x54, 0x5a, 0x00
	.type		_$_str_$_2,@object
	.size		_$_str_$_2,(.L_1 - _$_str_$_2)
_$_str_$_2:
        /*000b*/ 	.byte	0x5f, 0x5f, 0x43, 0x55, 0x44, 0x41, 0x5f, 0x50, 0x52, 0x45, 0x43, 0x5f, 0x53, 0x51, 0x52, 0x54
        /*001b*/ 	.byte	0x00
.L_1:


//--------------------- .nv.constant0.triton_poi_fused__native_batch_norm_legit_no_training_cat_relu_25 --------------------------
	.section	.nv.constant0.triton_poi_fused__native_batch_norm_legit_no_training_cat_relu_25,"a",@progbits
	.sectionflags	@""
	.align	4
.nv.constant0.triton_poi_fused__native_batch_norm_legit_no_training_cat_relu_25:
	.zero		596
